//
// Generated by NVIDIA NVVM Compiler
//
// Compiler Build ID: CL-36424714
// Cuda compilation tools, release 13.0, V13.0.88
// Based on NVVM 20.0.0
//

.version 9.0
.target sm_100
.address_size 64

	// .globl	_Z15print_threadIdsv
.extern .func  (.param .b32 func_retval0) vprintf
(
	.param .b64 vprintf_param_0,
	.param .b64 vprintf_param_1
)
;
.global .align 1 .b8 $str[136] = {103, 114, 105, 100, 68, 105, 109, 46, 120, 58, 32, 37, 100, 44, 32, 103, 114, 105, 100, 68, 105, 109, 46, 121, 58, 32, 37, 100, 44, 32, 103, 114, 105, 100, 68, 105, 109, 46, 122, 58, 37, 100, 44, 32, 98, 108, 111, 99, 107, 73, 100, 46, 120, 58, 32, 37, 100, 44, 32, 98, 108, 111, 99, 107, 73, 100, 46, 121, 58, 32, 37, 100, 44, 32, 98, 108, 111, 99, 107, 73, 100, 46, 122, 58, 37, 100, 44, 32, 98, 108, 111, 99, 107, 68, 105, 109, 46, 120, 58, 32, 37, 100, 44, 32, 98, 108, 111, 99, 107, 68, 105, 109, 46, 121, 58, 32, 37, 100, 44, 32, 98, 108, 111, 99, 107, 68, 105, 109, 46, 122, 58, 32, 37, 100, 10};

.visible .entry _Z15print_threadIdsv()
{
	.local .align 8 .b8 	__local_depot0[40];
	.reg .b64 	%SP;
	.reg .b64 	%SPL;
	.reg .b32 	%r<12>;
	.reg .b64 	%rd<5>;

	mov.u64 	%SPL, __local_depot0;
	cvta.local.u64 	%SP, %SPL;
	add.u64 	%rd1, %SP, 0;
	add.u64 	%rd2, %SPL, 0;
	mov.u32 	%r1, %nctaid.x;
	mov.u32 	%r2, %nctaid.y;
	mov.u32 	%r3, %nctaid.z;
	mov.u32 	%r4, %ctaid.x;
	mov.u32 	%r5, %ctaid.y;
	mov.u32 	%r6, %ctaid.z;
	mov.u32 	%r7, %ntid.x;
	mov.u32 	%r8, %ntid.y;
	mov.u32 	%r9, %ntid.z;
	st.local.v2.u32 	[%rd2], {%r1, %r2};
	st.local.v2.u32 	[%rd2+8], {%r3, %r4};
	st.local.v2.u32 	[%rd2+16], {%r5, %r6};
	st.local.v2.u32 	[%rd2+24], {%r7, %r8};
	st.local.u32 	[%rd2+32], %r9;
	mov.u64 	%rd3, $str;
	cvta.global.u64 	%rd4, %rd3;
	{ // callseq 0, 0
	.param .b64 param0;
	st.param.b64 	[param0], %rd4;
	.param .b64 param1;
	st.param.b64 	[param1], %rd1;
	.param .b32 retval0;
	call.uni (retval0), 
	vprintf, 
	(
	param0, 
	param1
	);
	ld.param.b32 	%r10, [retval0];
	} // callseq 0
	ret;

}


// ===== COMPILED SASS (sm_100) =====

	.target	sm_100

	.elftype	@"ET_EXEC"


//--------------------- .note.nv.tkinfo           --------------------------
	.section	.note.nv.tkinfo,"",@"SHT_NOTE"
	.sectionflags	@"SHF_NOTE_NV_TKINFO"
	.tkinfo
        /*0018*/ 	.word	0x00000002
        /*0030*/ 	.string	""
        /*0030*/ 	.string	"ptxas"
        /*0030*/ 	.string	"Cuda compilation tools, release 13.0, V13.0.88"
        /*0030*/ 	.string	"Build cuda_13.0.r13.0/compiler.36424714_0"
        /*0030*/ 	.string	"-arch sm_100 -m 64 "



//--------------------- .note.nv.cuinfo           --------------------------
	.section	.note.nv.cuinfo,"",@"SHT_NOTE"
	.sectionflags	@"SHF_NOTE_NV_CUINFO"
        /*0018*/ 	.short	0x0002
        /*001a*/ 	.short	0x0064
        /*001c*/ 	.short	0x0082
	.zero		2


//--------------------- .nv.info                  --------------------------
	.section	.nv.info,"",@"SHT_CUDA_INFO"
	.align	4


	//----- nvinfo : EIATTR_REGCOUNT
	.align		4
        /*0000*/ 	.byte	0x04, 0x2f
        /*0002*/ 	.short	(.L_2 - .L_1)
	.align		4
.L_1:
        /*0004*/ 	.word	index@(_Z15print_threadIdsv)
        /*0008*/ 	.word	0x00000018


	//----- nvinfo : EIATTR_FRAME_SIZE
	.align		4
.L_2:
        /*000c*/ 	.byte	0x04, 0x11
        /*000e*/ 	.short	(.L_4 - .L_3)
	.align		4
.L_3:
        /*0010*/ 	.word	index@(_Z15print_threadIdsv)
        /*0014*/ 	.word	0x00000028


	//----- nvinfo : EIATTR_MIN_STACK_SIZE
	.align		4
.L_4:
        /*0018*/ 	.byte	0x04, 0x12
        /*001a*/ 	.short	(.L_6 - .L_5)
	.align		4
.L_5:
        /*001c*/ 	.word	index@(_Z15print_threadIdsv)
        /*0020*/ 	.word	0x00000028
.L_6:


//--------------------- .nv.compat                --------------------------
	.section	.nv.compat,"",@"SHT_CUDA_COMPAT_INFO"
	.align	4
        /*0000*/ 	.byte	0x02, 0x09, 0x00, 0x00, 0x02, 0x02, 0x01, 0x00, 0x02, 0x05, 0x05, 0x00, 0x03, 0x07, 0x01, 0x01
        /*0010*/ 	.byte	0x02, 0x03, 0x00, 0x00, 0x02, 0x06, 0x01, 0x00, 0x04, 0x0b, 0x08, 0x00, 0x09, 0x00, 0x00, 0x00
        /*0020*/ 	.byte	0x00, 0x00, 0x00, 0x00


//--------------------- .nv.info._Z15print_threadIdsv --------------------------
	.section	.nv.info._Z15print_threadIdsv,"",@"SHT_CUDA_INFO"
	.sectionflags	@""
	.align	4


	//----- nvinfo : EIATTR_CUDA_API_VERSION
	.align		4
        /*0000*/ 	.byte	0x04, 0x37
        /*0002*/ 	.short	(.L_8 - .L_7)
.L_7:
        /*0004*/ 	.word	0x00000082


	//----- nvinfo : EIATTR_SPARSE_MMA_MASK
	.align		4
.L_8:
        /*0008*/ 	.byte	0x03, 0x50
        /*000a*/ 	.short	0x0000


	//----- nvinfo : EIATTR_MAXREG_COUNT
	.align		4
        /*000c*/ 	.byte	0x03, 0x1b
        /*000e*/ 	.short	0x00ff


	//----- nvinfo : EIATTR_EXTERNS
	.align		4
        /*0010*/ 	.byte	0x04, 0x0f
        /*0012*/ 	.short	(.L_10 - .L_9)


	//   ....[0]....
	.align		4
.L_9:
        /*0014*/ 	.word	index@(vprintf)


	//----- nvinfo : EIATTR_MERCURY_ISA_VERSION
	.align		4
.L_10:
        /*0018*/ 	.byte	0x03, 0x5f
        /*001a*/ 	.short	0x0101


	//----- nvinfo : EIATTR_VRC_CTA_INIT_COUNT
	.align		4
        /*001c*/ 	.byte	0x02, 0x4a
	.zero		1
	.zero		1


	//----- nvinfo : EIATTR_SYSCALL_OFFSETS
	.align		4
        /*0020*/ 	.byte	0x04, 0x46
        /*0022*/ 	.short	(.L_12 - .L_11)


	//   ....[0]....
.L_11:
        /*0024*/ 	.word	0x000001a0


	//----- nvinfo : EIATTR_EXIT_INSTR_OFFSETS
	.align		4
.L_12:
        /*0028*/ 	.byte	0x04, 0x1c
        /*002a*/ 	.short	(.L_14 - .L_13)


	//   ....[0]....
.L_13:
        /*002c*/ 	.word	0x000001b0


	//----- nvinfo : EIATTR_SW_WAR
	.align		4
.L_14:
        /*0030*/ 	.byte	0x04, 0x36
        /*0032*/ 	.short	(.L_16 - .L_15)
.L_15:
        /*0034*/ 	.word	0x00000008
.L_16:


//--------------------- .nv.callgraph             --------------------------
	.section	.nv.callgraph,"",@"SHT_CUDA_CALLGRAPH"
	.align	4
	.sectionentsize	8
	.align		4
        /*0000*/ 	.word	0x00000000
	.align		4
        /*0004*/ 	.word	0xffffffff
	.align		4
        /*0008*/ 	.word	index@(_Z15print_threadIdsv)
	.align		4
        /*000c*/ 	.word	index@(vprintf)
	.align		4
        /*0010*/ 	.word	0x00000000
	.align		4
        /*0014*/ 	.word	0xfffffffe
	.align		4
        /*0018*/ 	.word	0x00000000
	.align		4
        /*001c*/ 	.word	0xfffffffd
	.align		4
        /*0020*/ 	.word	0x00000000
	.align		4
        /*0024*/ 	.word	0xfffffffc


//--------------------- .nv.constant4             --------------------------
	.section	.nv.constant4,"a",@progbits
	.align	8
	.align		8
.nv.constant4:
        /*0000*/ 	.dword	vprintf
	.align		8
        /*0008*/ 	.dword	$str


//--------------------- .text._Z15print_threadIdsv --------------------------
	.section	.text._Z15print_threadIdsv,"ax",@progbits
	.align	128
        .global         _Z15print_threadIdsv
        .type           _Z15print_threadIdsv,@function
        .size           _Z15print_threadIdsv,(.L_x_2 - _Z15print_threadIdsv)
        .other          _Z15print_threadIdsv,@"STO_CUDA_ENTRY STV_DEFAULT"
_Z15print_threadIdsv:
.text._Z15print_threadIdsv:
[----:B------:R-:W0:Y:S01]  /*0000*/  LDC R1, c[0x0][0x37c] ;  /* 0x0000df00ff017b82 */ /* 0x000e220000000800 */
[----:B------:R-:W1:Y:S01]  /*0010*/  S2R R12, SR_CTAID.Y ;  /* 0x00000000000c7919 */ /* 0x000e620000002600 */
[----:B------:R-:W2:Y:S06]  /*0020*/  LDCU UR5, c[0x0][0x2fc] ;  /* 0x00005f80ff0577ac */ /* 0x000eac0008000800 */
[----:B------:R-:W3:Y:S01]  /*0030*/  LDC R8, c[0x0][0x370] ;  /* 0x0000dc00ff087b82 */ /* 0x000ee20000000800 */
[----:B0-----:R-:W-:Y:S01]  /*0040*/  VIADD R1, R1, 0xffffffd8 ;  /* 0xffffffd801017836 */ /* 0x001fe20000000000 */
[----:B------:R-:W1:Y:S01]  /*0050*/  S2R R13, SR_CTAID.Z ;  /* 0x00000000000d7919 */ /* 0x000e620000002700 */
[----:B------:R-:W-:Y:S01]  /*0060*/  MOV R0, 0x0 ;  /* 0x0000000000007802 */ /* 0x000fe20000000f00 */
[----:B------:R-:W0:Y:S01]  /*0070*/  LDCU UR4, c[0x0][0x2f8] ;  /* 0x00005f00ff0477ac */ /* 0x000e220008000800 */
[----:B------:R-:W4:Y:S03]  /*0080*/  S2R R11, SR_CTAID.X ;  /* 0x00000000000b7919 */ /* 0x000f260000002500 */
[----:B------:R-:W3:Y:S01]  /*0090*/  LDC R9, c[0x0][0x374] ;  /* 0x0000dd00ff097b82 */ /* 0x000ee20000000800 */
[----:B------:R-:W5:Y:S07]  /*00a0*/  LDCU.64 UR6, c[0x4][0x8] ;  /* 0x01000100ff0677ac */ /* 0x000f6e0008000a00 */
[----:B------:R-:W4:Y:S01]  /*00b0*/  LDC R10, c[0x0][0x378] ;  /* 0x0000de00ff0a7b82 */ /* 0x000f220000000800 */
[----:B0-----:R-:W-:-:S07]  /*00c0*/  IADD3 R6, P0, PT, R1, UR4, RZ ;  /* 0x0000000401067c10 */ /* 0x001fce000ff1e0ff */
[----:B------:R-:W0:Y:S01]  /*00d0*/  LDC R14, c[0x0][0x360] ;  /* 0x0000d800ff0e7b82 */ /* 0x000e220000000800 */
[----:B-----5:R-:W-:Y:S01]  /*00e0*/  IMAD.U32 R4, RZ, RZ, UR6 ;  /* 0x00000006ff047e24 */ /* 0x020fe2000f8e00ff */
[----:B------:R-:W-:Y:S01]  /*00f0*/  MOV R5, UR7 ;  /* 0x0000000700057c02 */ /* 0x000fe20008000f00 */
[----:B--2---:R-:W-:-:S05]  /*0100*/  IMAD.X R7, RZ, RZ, UR5, P0 ;  /* 0x00000005ff077e24 */ /* 0x004fca00080e06ff */
[----:B------:R-:W0:Y:S01]  /*0110*/  LDC R15, c[0x0][0x364] ;  /* 0x0000d900ff0f7b82 */ /* 0x000e220000000800 */
[----:B---3--:R2:W-:Y:S04]  /*0120*/  STL.64 [R1], R8 ;  /* 0x0000000801007387 */ /* 0x0085e80000100a00 */
[----:B-1----:R2:W-:Y:S03]  /*0130*/  STL.64 [R1+0x10], R12 ;  /* 0x0000100c01007387 */ /* 0x0025e60000100a00 */
[----:B------:R-:W1:Y:S01]  /*0140*/  LDC R16, c[0x0][0x368] ;  /* 0x0000da00ff107b82 */ /* 0x000e620000000800 */
[----:B----4-:R2:W-:Y:S07]  /*0150*/  STL.64 [R1+0x8], R10 ;  /* 0x0000080a01007387 */ /* 0x0105ee0000100a00 */
[----:B------:R2:W3:Y:S01]  /*0160*/  LDC.64 R2, c[0x4][R0] ;  /* 0x0100000000027b82 */ /* 0x0004e20000000a00 */
[----:B0-----:R2:W-:Y:S04]  /*0170*/  STL.64 [R1+0x18], R14 ;  /* 0x0000180e01007387 */ /* 0x0015e80000100a00 */
[----:B-1----:R2:W-:Y:S02]  /*0180*/  STL [R1+0x20], R16 ;  /* 0x0000201001007387 */ /* 0x0025e40000100800 */
[----:B------:R-:W-:-:S07]  /*0190*/  LEPC R20, `(.L_x_0) ;  /* 0x000000001014794e */ /* 0x000fce0000000000 */
[----:B--23--:R-:W-:Y:S05]  /*01a0*/  CALL.ABS.NOINC R2 ;  /* 0x0000000002007343 */ /* 0x00cfea0003c00000 */
.L_x_0:
[----:B------:R-:W-:Y:S05]  /*01b0*/  EXIT ;  /* 0x000000000000794d */ /* 0x000fea0003800000 */
.L_x_1:
[----:B------:R-:W-:-:S00]  /*01c0*/  BRA `(.L_x_1) ;  /* 0xfffffffc00fc7947 */ /* 0x000fc0000383ffff */
[----:B------:R-:W-:-:S00]  /*01d0*/  NOP ;  /* 0x0000000000007918 */ /* 0x000fc00000000000 */
        /* <DEDUP_REMOVED lines=10> */
.L_x_2:


//--------------------- .nv.global.init           --------------------------
	.section	.nv.global.init,"aw",@progbits
.nv.global.init:
	.type		$str,@object
	.size		$str,(.L_0 - $str)
$str:
        /*0000*/ 	.byte	0x67, 0x72, 0x69, 0x64, 0x44, 0x69, 0x6d, 0x2e, 0x78, 0x3a, 0x20, 0x25, 0x64, 0x2c, 0x20, 0x67
        /*0010*/ 	.byte	0x72, 0x69, 0x64, 0x44, 0x69, 0x6d, 0x2e, 0x79, 0x3a, 0x20, 0x25, 0x64, 0x2c, 0x20, 0x67, 0x72
        /*0020*/ 	.byte	0x69, 0x64, 0x44, 0x69, 0x6d, 0x2e, 0x7a, 0x3a, 0x25, 0x64, 0x2c, 0x20, 0x62, 0x6c, 0x6f, 0x63
        /*0030*/ 	.byte	0x6b, 0x49, 0x64, 0x2e, 0x78, 0x3a, 0x20, 0x25, 0x64, 0x2c, 0x20, 0x62, 0x6c, 0x6f, 0x63, 0x6b
        /*0040*/ 	.byte	0x49, 0x64, 0x2e, 0x79, 0x3a, 0x20, 0x25, 0x64, 0x2c, 0x20, 0x62, 0x6c, 0x6f, 0x63, 0x6b, 0x49
        /*0050*/ 	.byte	0x64, 0x2e, 0x7a, 0x3a, 0x25, 0x64, 0x2c, 0x20, 0x62, 0x6c, 0x6f, 0x63, 0x6b, 0x44, 0x69, 0x6d
        /*0060*/ 	.byte	0x2e, 0x78, 0x3a, 0x20, 0x25, 0x64, 0x2c, 0x20, 0x62, 0x6c, 0x6f, 0x63, 0x6b, 0x44, 0x69, 0x6d
        /*0070*/ 	.byte	0x2e, 0x79, 0x3a, 0x20, 0x25, 0x64, 0x2c, 0x20, 0x62, 0x6c, 0x6f, 0x63, 0x6b, 0x44, 0x69, 0x6d
        /*0080*/ 	.byte	0x2e, 0x7a, 0x3a, 0x20, 0x25, 0x64, 0x0a, 0x00
.L_0:


//--------------------- .nv.shared.reserved.0     --------------------------
	.section	.nv.shared.reserved.0,"aw",@nobits
	.weak		__nv_reservedSMEM_offset_0_alias
	.size		__nv_reservedSMEM_offset_0_alias, 0, 64
	.other		__nv_reservedSMEM_offset_0_alias,@"STO_CUDA_RESERVED_SHARED STV_DEFAULT"
__nv_reservedSMEM_offset_0_alias:
	.zero		0
	.zero		64


//--------------------- .nv.constant0._Z15print_threadIdsv --------------------------
	.section	.nv.constant0._Z15print_threadIdsv,"a",@progbits
	.sectionflags	@""
	.align	4
.nv.constant0._Z15print_threadIdsv:
	.zero		896


//--------------------- SYMBOLS --------------------------

	.type		.nv.reservedSmem.offset0,@object
	.size		.nv.reservedSmem.offset0,0x4
	.type		vprintf,@function
